//
// Generated by NVIDIA NVVM Compiler
//
// Compiler Build ID: CL-36424714
// Cuda compilation tools, release 13.0, V13.0.88
// Based on NVVM 20.0.0
//

.version 9.0
.target sm_100
.address_size 64

	// .globl	_Z14hello_from_gpuv
.extern .func  (.param .b32 func_retval0) vprintf
(
	.param .b64 vprintf_param_0,
	.param .b64 vprintf_param_1
)
;
.global .align 1 .b8 $str[55] = {72, 101, 108, 108, 111, 32, 87, 111, 114, 108, 100, 32, 102, 114, 111, 109, 32, 98, 108, 111, 99, 107, 32, 37, 100, 32, 97, 110, 100, 32, 116, 104, 114, 101, 97, 100, 32, 37, 100, 44, 32, 103, 108, 111, 98, 97, 108, 32, 105, 100, 32, 37, 100, 10};

.visible .entry _Z14hello_from_gpuv()
{
	.local .align 8 .b8 	__local_depot0[16];
	.reg .b64 	%SP;
	.reg .b64 	%SPL;
	.reg .b32 	%r<7>;
	.reg .b64 	%rd<5>;

	mov.u64 	%SPL, __local_depot0;
	cvta.local.u64 	%SP, %SPL;
	add.u64 	%rd1, %SP, 0;
	add.u64 	%rd2, %SPL, 0;
	mov.u32 	%r1, %ctaid.x;
	mov.u32 	%r2, %tid.x;
	mov.u32 	%r3, %ntid.x;
	mad.lo.s32 	%r4, %r1, %r3, %r2;
	st.local.v2.u32 	[%rd2], {%r1, %r2};
	st.local.u32 	[%rd2+8], %r4;
	mov.u64 	%rd3, $str;
	cvta.global.u64 	%rd4, %rd3;
	{ // callseq 0, 0
	.param .b64 param0;
	st.param.b64 	[param0], %rd4;
	.param .b64 param1;
	st.param.b64 	[param1], %rd1;
	.param .b32 retval0;
	call.uni (retval0), 
	vprintf, 
	(
	param0, 
	param1
	);
	ld.param.b32 	%r5, [retval0];
	} // callseq 0
	ret;

}


// ===== COMPILED SASS (sm_100) =====

	.target	sm_100

	.elftype	@"ET_EXEC"


//--------------------- .note.nv.tkinfo           --------------------------
	.section	.note.nv.tkinfo,"",@"SHT_NOTE"
	.sectionflags	@"SHF_NOTE_NV_TKINFO"
	.tkinfo
        /*0018*/ 	.word	0x00000002
        /*0030*/ 	.string	""
        /*0030*/ 	.string	"ptxas"
        /*0030*/ 	.string	"Cuda compilation tools, release 13.0, V13.0.88"
        /*0030*/ 	.string	"Build cuda_13.0.r13.0/compiler.36424714_0"
        /*0030*/ 	.string	"-arch sm_100 -m 64 "



//--------------------- .note.nv.cuinfo           --------------------------
	.section	.note.nv.cuinfo,"",@"SHT_NOTE"
	.sectionflags	@"SHF_NOTE_NV_CUINFO"
        /*0018*/ 	.short	0x0002
        /*001a*/ 	.short	0x0064
        /*001c*/ 	.short	0x0082
	.zero		2


//--------------------- .nv.info                  --------------------------
	.section	.nv.info,"",@"SHT_CUDA_INFO"
	.align	4


	//----- nvinfo : EIATTR_REGCOUNT
	.align		4
        /*0000*/ 	.byte	0x04, 0x2f
        /*0002*/ 	.short	(.L_2 - .L_1)
	.align		4
.L_1:
        /*0004*/ 	.word	index@(_Z14hello_from_gpuv)
        /*0008*/ 	.word	0x00000018


	//----- nvinfo : EIATTR_FRAME_SIZE
	.align		4
.L_2:
        /*000c*/ 	.byte	0x04, 0x11
        /*000e*/ 	.short	(.L_4 - .L_3)
	.align		4
.L_3:
        /*0010*/ 	.word	index@(_Z14hello_from_gpuv)
        /*0014*/ 	.word	0x00000010


	//----- nvinfo : EIATTR_MIN_STACK_SIZE
	.align		4
.L_4:
        /*0018*/ 	.byte	0x04, 0x12
        /*001a*/ 	.short	(.L_6 - .L_5)
	.align		4
.L_5:
        /*001c*/ 	.word	index@(_Z14hello_from_gpuv)
        /*0020*/ 	.word	0x00000010
.L_6:


//--------------------- .nv.compat                --------------------------
	.section	.nv.compat,"",@"SHT_CUDA_COMPAT_INFO"
	.align	4
        /*0000*/ 	.byte	0x02, 0x09, 0x00, 0x00, 0x02, 0x02, 0x01, 0x00, 0x02, 0x05, 0x05, 0x00, 0x03, 0x07, 0x01, 0x01
        /*0010*/ 	.byte	0x02, 0x03, 0x00, 0x00, 0x02, 0x06, 0x01, 0x00, 0x04, 0x0b, 0x08, 0x00, 0x09, 0x00, 0x00, 0x00
        /*0020*/ 	.byte	0x00, 0x00, 0x00, 0x00


//--------------------- .nv.info._Z14hello_from_gpuv --------------------------
	.section	.nv.info._Z14hello_from_gpuv,"",@"SHT_CUDA_INFO"
	.sectionflags	@""
	.align	4


	//----- nvinfo : EIATTR_CUDA_API_VERSION
	.align		4
        /*0000*/ 	.byte	0x04, 0x37
        /*0002*/ 	.short	(.L_8 - .L_7)
.L_7:
        /*0004*/ 	.word	0x00000082


	//----- nvinfo : EIATTR_SPARSE_MMA_MASK
	.align		4
.L_8:
        /*0008*/ 	.byte	0x03, 0x50
        /*000a*/ 	.short	0x0000


	//----- nvinfo : EIATTR_MAXREG_COUNT
	.align		4
        /*000c*/ 	.byte	0x03, 0x1b
        /*000e*/ 	.short	0x00ff


	//----- nvinfo : EIATTR_EXTERNS
	.align		4
        /*0010*/ 	.byte	0x04, 0x0f
        /*0012*/ 	.short	(.L_10 - .L_9)


	//   ....[0]....
	.align		4
.L_9:
        /*0014*/ 	.word	index@(vprintf)


	//----- nvinfo : EIATTR_MERCURY_ISA_VERSION
	.align		4
.L_10:
        /*0018*/ 	.byte	0x03, 0x5f
        /*001a*/ 	.short	0x0101


	//----- nvinfo : EIATTR_VRC_CTA_INIT_COUNT
	.align		4
        /*001c*/ 	.byte	0x02, 0x4a
	.zero		1
	.zero		1


	//----- nvinfo : EIATTR_SYSCALL_OFFSETS
	.align		4
        /*0020*/ 	.byte	0x04, 0x46
        /*0022*/ 	.short	(.L_12 - .L_11)


	//   ....[0]....
.L_11:
        /*0024*/ 	.word	0x00000120


	//----- nvinfo : EIATTR_EXIT_INSTR_OFFSETS
	.align		4
.L_12:
        /*0028*/ 	.byte	0x04, 0x1c
        /*002a*/ 	.short	(.L_14 - .L_13)


	//   ....[0]....
.L_13:
        /*002c*/ 	.word	0x00000130


	//----- nvinfo : EIATTR_SW_WAR
	.align		4
.L_14:
        /*0030*/ 	.byte	0x04, 0x36
        /*0032*/ 	.short	(.L_16 - .L_15)
.L_15:
        /*0034*/ 	.word	0x00000008
.L_16:


//--------------------- .nv.callgraph             --------------------------
	.section	.nv.callgraph,"",@"SHT_CUDA_CALLGRAPH"
	.align	4
	.sectionentsize	8
	.align		4
        /*0000*/ 	.word	0x00000000
	.align		4
        /*0004*/ 	.word	0xffffffff
	.align		4
        /*0008*/ 	.word	index@(_Z14hello_from_gpuv)
	.align		4
        /*000c*/ 	.word	index@(vprintf)
	.align		4
        /*0010*/ 	.word	0x00000000
	.align		4
        /*0014*/ 	.word	0xfffffffe
	.align		4
        /*0018*/ 	.word	0x00000000
	.align		4
        /*001c*/ 	.word	0xfffffffd
	.align		4
        /*0020*/ 	.word	0x00000000
	.align		4
        /*0024*/ 	.word	0xfffffffc


//--------------------- .nv.constant4             --------------------------
	.section	.nv.constant4,"a",@progbits
	.align	8
	.align		8
.nv.constant4:
        /*0000*/ 	.dword	vprintf
	.align		8
        /*0008*/ 	.dword	$str


//--------------------- .text._Z14hello_from_gpuv --------------------------
	.section	.text._Z14hello_from_gpuv,"ax",@progbits
	.align	128
        .global         _Z14hello_from_gpuv
        .type           _Z14hello_from_gpuv,@function
        .size           _Z14hello_from_gpuv,(.L_x_2 - _Z14hello_from_gpuv)
        .other          _Z14hello_from_gpuv,@"STO_CUDA_ENTRY STV_DEFAULT"
_Z14hello_from_gpuv:
.text._Z14hello_from_gpuv:
[----:B------:R-:W0:Y:S01]  /*0000*/  LDC R1, c[0x0][0x37c] ;  /* 0x0000df00ff017b82 */ /* 0x000e220000000800 */
[----:B------:R-:W1:Y:S01]  /*0010*/  S2R R8, SR_CTAID.X ;  /* 0x0000000000087919 */ /* 0x000e620000002500 */
[----:B------:R-:W2:Y:S01]  /*0020*/  LDCU UR5, c[0x0][0x2fc] ;  /* 0x00005f80ff0577ac */ /* 0x000ea20008000800 */
[----:B------:R-:W-:Y:S01]  /*0030*/  MOV R2, 0x0 ;  /* 0x0000000000027802 */ /* 0x000fe20000000f00 */
[----:B0-----:R-:W-:Y:S01]  /*0040*/  VIADD R1, R1, 0xfffffff0 ;  /* 0xfffffff001017836 */ /* 0x001fe20000000000 */
[----:B------:R-:W1:Y:S01]  /*0050*/  S2R R9, SR_TID.X ;  /* 0x0000000000097919 */ /* 0x000e620000002100 */
[----:B------:R-:W1:Y:S03]  /*0060*/  LDCU UR6, c[0x0][0x360] ;  /* 0x00006c00ff0677ac */ /* 0x000e660008000800 */
[----:B------:R-:W0:Y:S01]  /*0070*/  LDC.64 R2, c[0x4][R2] ;  /* 0x0100000002027b82 */ /* 0x000e220000000a00 */
[----:B------:R-:W3:Y:S02]  /*0080*/  LDCU UR4, c[0x0][0x2f8] ;  /* 0x00005f00ff0477ac */ /* 0x000ee40008000800 */
[----:B---3--:R-:W-:-:S05]  /*0090*/  IADD3 R6, P0, PT, R1, UR4, RZ ;  /* 0x0000000401067c10 */ /* 0x008fca000ff1e0ff */
[----:B--2---:R-:W-:Y:S02]  /*00a0*/  IMAD.X R7, RZ, RZ, UR5, P0 ;  /* 0x00000005ff077e24 */ /* 0x004fe400080e06ff */
[----:B-1----:R-:W-:Y:S01]  /*00b0*/  IMAD R0, R8, UR6, R9 ;  /* 0x0000000608007c24 */ /* 0x002fe2000f8e0209 */
[----:B------:R1:W-:Y:S01]  /*00c0*/  STL.64 [R1], R8 ;  /* 0x0000000801007387 */ /* 0x0003e20000100a00 */
[----:B------:R-:W2:Y:S03]  /*00d0*/  LDCU.64 UR6, c[0x4][0x8] ;  /* 0x01000100ff0677ac */ /* 0x000ea60008000a00 */
[----:B------:R1:W-:Y:S01]  /*00e0*/  STL [R1+0x8], R0 ;  /* 0x0000080001007387 */ /* 0x0003e20000100800 */
[----:B--2---:R-:W-:Y:S01]  /*00f0*/  IMAD.U32 R4, RZ, RZ, UR6 ;  /* 0x00000006ff047e24 */ /* 0x004fe2000f8e00ff */
[----:B01----:R-:W-:-:S07]  /*0100*/  MOV R5, UR7 ;  /* 0x0000000700057c02 */ /* 0x003fce0008000f00 */
[----:B------:R-:W-:-:S07]  /*0110*/  LEPC R20, `(.L_x_0) ;  /* 0x000000001014794e */ /* 0x000fce0000000000 */
[----:B------:R-:W-:Y:S05]  /*0120*/  CALL.ABS.NOINC R2 ;  /* 0x0000000002007343 */ /* 0x000fea0003c00000 */
.L_x_0:
[----:B------:R-:W-:Y:S05]  /*0130*/  EXIT ;  /* 0x000000000000794d */ /* 0x000fea0003800000 */
.L_x_1:
[----:B------:R-:W-:-:S00]  /*0140*/  BRA `(.L_x_1) ;  /* 0xfffffffc00fc7947 */ /* 0x000fc0000383ffff */
[----:B------:R-:W-:-:S00]  /*0150*/  NOP ;  /* 0x0000000000007918 */ /* 0x000fc00000000000 */
        /* <DEDUP_REMOVED lines=10> */
.L_x_2:


//--------------------- .nv.global.init           --------------------------
	.section	.nv.global.init,"aw",@progbits
.nv.global.init:
	.type		$str,@object
	.size		$str,(.L_0 - $str)
$str:
        /*0000*/ 	.byte	0x48, 0x65, 0x6c, 0x6c, 0x6f, 0x20, 0x57, 0x6f, 0x72, 0x6c, 0x64, 0x20, 0x66, 0x72, 0x6f, 0x6d
        /*0010*/ 	.byte	0x20, 0x62, 0x6c, 0x6f, 0x63, 0x6b, 0x20, 0x25, 0x64, 0x20, 0x61, 0x6e, 0x64, 0x20, 0x74, 0x68
        /*0020*/ 	.byte	0x72, 0x65, 0x61, 0x64, 0x20, 0x25, 0x64, 0x2c, 0x20, 0x67, 0x6c, 0x6f, 0x62, 0x61, 0x6c, 0x20
        /*0030*/ 	.byte	0x69, 0x64, 0x20, 0x25, 0x64, 0x0a, 0x00
.L_0:


//--------------------- .nv.shared.reserved.0     --------------------------
	.section	.nv.shared.reserved.0,"aw",@nobits
	.weak		__nv_reservedSMEM_offset_0_alias
	.size		__nv_reservedSMEM_offset_0_alias, 0, 64
	.other		__nv_reservedSMEM_offset_0_alias,@"STO_CUDA_RESERVED_SHARED STV_DEFAULT"
__nv_reservedSMEM_offset_0_alias:
	.zero		0
	.zero		64


//--------------------- .nv.constant0._Z14hello_from_gpuv --------------------------
	.section	.nv.constant0._Z14hello_from_gpuv,"a",@progbits
	.sectionflags	@""
	.align	4
.nv.constant0._Z14hello_from_gpuv:
	.zero		896


//--------------------- SYMBOLS --------------------------

	.type		.nv.reservedSmem.offset0,@object
	.size		.nv.reservedSmem.offset0,0x4
	.type		vprintf,@function
